//
// Generated by NVIDIA NVVM Compiler
//
// Compiler Build ID: CL-36424714
// Cuda compilation tools, release 13.0, V13.0.88
// Based on NVVM 20.0.0
//

.version 9.0
.target sm_100
.address_size 64

	// .globl	_Z4convPfS_S_
.const .align 4 .b8 image_size[12];
.const .align 4 .b8 kernel_size[16];
.const .align 4 .b8 pad[4];
.const .align 4 .b8 stride[4];
.extern .shared .align 16 .b8 kernel_part[];

.visible .entry _Z4convPfS_S_(
	.param .u64 .ptr .align 1 _Z4convPfS_S__param_0,
	.param .u64 .ptr .align 1 _Z4convPfS_S__param_1,
	.param .u64 .ptr .align 1 _Z4convPfS_S__param_2
)
{
	.reg .pred 	%p<10>;
	.reg .b32 	%r<54>;
	.reg .b32 	%f<9>;
	.reg .b64 	%rd<19>;

	ld.param.u64 	%rd1, [_Z4convPfS_S__param_0];
	ld.param.u64 	%rd2, [_Z4convPfS_S__param_1];
	ld.param.u64 	%rd3, [_Z4convPfS_S__param_2];
	ld.const.u32 	%r1, [image_size+8];
	ld.const.u32 	%r18, [pad];
	shl.b32 	%r19, %r18, 1;
	add.s32 	%r20, %r19, %r1;
	ld.const.u32 	%r2, [kernel_size+12];
	sub.s32 	%r21, %r20, %r2;
	ld.const.u32 	%r22, [stride];
	div.s32 	%r23, %r21, %r22;
	add.s32 	%r3, %r23, 1;
	ld.const.u32 	%r4, [image_size+4];
	add.s32 	%r24, %r19, %r4;
	ld.const.u32 	%r5, [kernel_size+8];
	sub.s32 	%r25, %r24, %r5;
	div.s32 	%r26, %r25, %r22;
	add.s32 	%r6, %r26, 1;
	ld.const.u32 	%r7, [kernel_size+4];
	mov.u32 	%r8, %ctaid.z;
	mov.u32 	%r9, %ctaid.x;
	mul.lo.s32 	%r27, %r22, %r9;
	sub.s32 	%r28, %r27, %r18;
	mov.u32 	%r10, %tid.x;
	add.s32 	%r11, %r28, %r10;
	mov.u32 	%r12, %ctaid.y;
	mul.lo.s32 	%r29, %r22, %r12;
	sub.s32 	%r30, %r29, %r18;
	mov.u32 	%r13, %tid.y;
	add.s32 	%r14, %r30, %r13;
	setp.gt.s32 	%p1, %r1, %r11;
	setp.gt.s32 	%p2, %r11, -1;
	and.pred  	%p3, %p2, %p1;
	setp.gt.s32 	%p4, %r4, %r14;
	setp.gt.s32 	%p5, %r14, -1;
	and.pred  	%p6, %p4, %p5;
	and.pred  	%p8, %p3, %p6;
	not.pred 	%p9, %p8;
	@%p9 bra 	$L__BB0_2;
	mul.lo.s32 	%r31, %r5, %r8;
	mul.lo.s32 	%r32, %r31, %r2;
	mul.lo.s32 	%r33, %r32, %r7;
	cvt.u64.u32 	%rd4, %r33;
	cvta.to.global.u64 	%rd5, %rd1;
	cvta.to.global.u64 	%rd6, %rd2;
	mov.u32 	%r53, %tid.z;
	mul.lo.s32 	%r34, %r4, %r53;
	mad.lo.s32 	%r35, %r34, %r1, %r14;
	mad.lo.s32 	%r36, %r1, %r11, %r35;
	mul.wide.u32 	%rd7, %r36, 4;
	add.s64 	%rd8, %rd5, %rd7;
	ld.global.f32 	%f4, [%rd8];
	mul.lo.s32 	%r37, %r5, %r53;
	mad.lo.s32 	%r38, %r37, %r2, %r10;
	mad.lo.s32 	%r39, %r2, %r13, %r38;
	cvt.u64.u32 	%rd9, %r39;
	add.s64 	%rd10, %rd9, %rd4;
	shl.b64 	%rd11, %rd10, 2;
	add.s64 	%rd12, %rd6, %rd11;
	ld.global.f32 	%f5, [%rd12];
	mul.f32 	%f8, %f4, %f5;
	bra.uni 	$L__BB0_3;
$L__BB0_2:
	mov.f32 	%f8, 0f00000000;
	mov.u32 	%r53, %tid.z;
$L__BB0_3:
	mad.lo.s32 	%r40, %r2, %r13, %r10;
	mul.lo.s32 	%r41, %r40, %r7;
	add.s32 	%r42, %r41, %r53;
	shl.b32 	%r43, %r42, 2;
	mov.u32 	%r44, kernel_part;
	add.s32 	%r45, %r44, %r43;
	st.shared.f32 	[%r45], %f8;
	mul.lo.s32 	%r46, %r3, %r8;
	mul.lo.s32 	%r47, %r46, %r6;
	cvt.u64.u32 	%rd13, %r47;
	cvta.to.global.u64 	%rd14, %rd3;
	mad.lo.s32 	%r48, %r3, %r9, %r12;
	cvt.u64.u32 	%rd15, %r48;
	add.s64 	%rd16, %rd13, %rd15;
	shl.b64 	%rd17, %rd16, 2;
	add.s64 	%rd18, %rd14, %rd17;
	mov.u32 	%r49, %tid.z;
	add.s32 	%r50, %r41, %r49;
	shl.b32 	%r51, %r50, 2;
	add.s32 	%r52, %r44, %r51;
	ld.shared.f32 	%f6, [%r52];
	atom.global.add.f32 	%f7, [%rd18], %f6;
	ret;

}
	// .globl	_Z4reluPf
.visible .entry _Z4reluPf(
	.param .u64 .ptr .align 1 _Z4reluPf_param_0
)
{
	.reg .pred 	%p<2>;
	.reg .b32 	%r<15>;
	.reg .b32 	%f<2>;
	.reg .b64 	%rd<8>;

	ld.param.u64 	%rd2, [_Z4reluPf_param_0];
	cvta.to.global.u64 	%rd3, %rd2;
	mov.u32 	%r1, %ctaid.x;
	mov.u32 	%r2, %ntid.x;
	mov.u32 	%r3, %tid.x;
	mov.u32 	%r4, %ctaid.y;
	mov.u32 	%r5, %ntid.y;
	mov.u32 	%r6, %tid.y;
	mad.lo.s32 	%r7, %r4, %r5, %r6;
	mov.u32 	%r8, %ctaid.z;
	mul.lo.s32 	%r9, %r8, %r2;
	mul.lo.s32 	%r10, %r9, %r5;
	cvt.u64.u32 	%rd4, %r10;
	mov.u32 	%r11, %nctaid.x;
	mad.lo.s32 	%r12, %r7, %r11, %r1;
	mad.lo.s32 	%r13, %r12, %r2, %r3;
	cvt.u64.u32 	%rd5, %r13;
	add.s64 	%rd6, %rd5, %rd4;
	shl.b64 	%rd7, %rd6, 2;
	add.s64 	%rd1, %rd3, %rd7;
	ld.global.f32 	%f1, [%rd1];
	setp.geu.f32 	%p1, %f1, 0f00000000;
	@%p1 bra 	$L__BB1_2;
	mov.b32 	%r14, 0;
	st.global.u32 	[%rd1], %r14;
$L__BB1_2:
	ret;

}
	// .globl	_Z12g_maxpoolingPfS_
.visible .entry _Z12g_maxpoolingPfS_(
	.param .u64 .ptr .align 1 _Z12g_maxpoolingPfS__param_0,
	.param .u64 .ptr .align 1 _Z12g_maxpoolingPfS__param_1
)
{
	.reg .pred 	%p<4>;
	.reg .b32 	%r<21>;
	.reg .b32 	%f<7>;
	.reg .b64 	%rd<9>;

	ld.param.u64 	%rd2, [_Z12g_maxpoolingPfS__param_0];
	ld.param.u64 	%rd1, [_Z12g_maxpoolingPfS__param_1];
	cvta.to.global.u64 	%rd3, %rd2;
	mov.u32 	%r5, %ctaid.y;
	mov.u32 	%r6, %ntid.x;
	mov.u32 	%r7, %tid.x;
	mov.u32 	%r1, %nctaid.x;
	mov.u32 	%r8, %nctaid.y;
	mov.u32 	%r2, %ctaid.x;
	mov.u32 	%r3, %tid.y;
	mad.lo.s32 	%r4, %r3, %r8, %r5;
	mad.lo.s32 	%r9, %r4, %r6, %r7;
	mad.lo.s32 	%r10, %r9, %r1, %r2;
	mul.lo.s32 	%r11, %r10, %r6;
	mul.wide.s32 	%rd4, %r11, 4;
	add.s64 	%rd5, %rd3, %rd4;
	ld.global.f32 	%f1, [%rd5];
	ld.global.f32 	%f2, [%rd5+4];
	setp.gt.f32 	%p1, %f1, %f2;
	selp.f32 	%f3, %f1, %f2, %p1;
	shl.b32 	%r12, %r3, 1;
	add.s32 	%r13, %r12, %r7;
	shl.b32 	%r14, %r13, 2;
	mov.u32 	%r15, kernel_part;
	add.s32 	%r16, %r15, %r14;
	st.shared.f32 	[%r16], %f3;
	bar.sync 	0;
	setp.ne.s32 	%p2, %r7, 0;
	@%p2 bra 	$L__BB2_2;
	cvta.to.global.u64 	%rd6, %rd1;
	shl.b32 	%r17, %r3, 3;
	add.s32 	%r19, %r15, %r17;
	ld.shared.v2.f32 	{%f4, %f5}, [%r19];
	setp.gt.f32 	%p3, %f4, %f5;
	selp.f32 	%f6, %f4, %f5, %p3;
	mad.lo.s32 	%r20, %r4, %r1, %r2;
	mul.wide.u32 	%rd7, %r20, 4;
	add.s64 	%rd8, %rd6, %rd7;
	st.global.f32 	[%rd8], %f6;
$L__BB2_2:
	bar.sync 	0;
	ret;

}


// ===== COMPILED SASS (sm_100) =====

	.target	sm_100

	.elftype	@"ET_EXEC"


//--------------------- .note.nv.tkinfo           --------------------------
	.section	.note.nv.tkinfo,"",@"SHT_NOTE"
	.sectionflags	@"SHF_NOTE_NV_TKINFO"
	.tkinfo
        /*0018*/ 	.word	0x00000002
        /*0030*/ 	.string	""
        /*0030*/ 	.string	"ptxas"
        /*0030*/ 	.string	"Cuda compilation tools, release 13.0, V13.0.88"
        /*0030*/ 	.string	"Build cuda_13.0.r13.0/compiler.36424714_0"
        /*0030*/ 	.string	"-arch sm_100 -m 64 "



//--------------------- .note.nv.cuinfo           --------------------------
	.section	.note.nv.cuinfo,"",@"SHT_NOTE"
	.sectionflags	@"SHF_NOTE_NV_CUINFO"
        /*0018*/ 	.short	0x0002
        /*001a*/ 	.short	0x0064
        /*001c*/ 	.short	0x0082
	.zero		2


//--------------------- .nv.info                  --------------------------
	.section	.nv.info,"",@"SHT_CUDA_INFO"
	.align	4


	//----- nvinfo : EIATTR_REGCOUNT
	.align		4
        /*0000*/ 	.byte	0x04, 0x2f
        /*0002*/ 	.short	(.L_5 - .L_4)
	.align		4
.L_4:
        /*0004*/ 	.word	index@(_Z4convPfS_S_)
        /*0008*/ 	.word	0x00000014


	//----- nvinfo : EIATTR_FRAME_SIZE
	.align		4
.L_5:
        /*000c*/ 	.byte	0x04, 0x11
        /*000e*/ 	.short	(.L_7 - .L_6)
	.align		4
.L_6:
        /*0010*/ 	.word	index@(_Z4convPfS_S_)
        /*0014*/ 	.word	0x00000000


	//----- nvinfo : EIATTR_REGCOUNT
	.align		4
.L_7:
        /*0018*/ 	.byte	0x04, 0x2f
        /*001a*/ 	.short	(.L_9 - .L_8)
	.align		4
.L_8:
        /*001c*/ 	.word	index@(_Z4reluPf)
        /*0020*/ 	.word	0x0000000a


	//----- nvinfo : EIATTR_FRAME_SIZE
	.align		4
.L_9:
        /*0024*/ 	.byte	0x04, 0x11
        /*0026*/ 	.short	(.L_11 - .L_10)
	.align		4
.L_10:
        /*0028*/ 	.word	index@(_Z4reluPf)
        /*002c*/ 	.word	0x00000000


	//----- nvinfo : EIATTR_REGCOUNT
	.align		4
.L_11:
        /*0030*/ 	.byte	0x04, 0x2f
        /*0032*/ 	.short	(.L_13 - .L_12)
	.align		4
.L_12:
        /*0034*/ 	.word	index@(_Z12g_maxpoolingPfS_)
        /*0038*/ 	.word	0x0000000e


	//----- nvinfo : EIATTR_FRAME_SIZE
	.align		4
.L_13:
        /*003c*/ 	.byte	0x04, 0x11
        /*003e*/ 	.short	(.L_15 - .L_14)
	.align		4
.L_14:
        /*0040*/ 	.word	index@(_Z12g_maxpoolingPfS_)
        /*0044*/ 	.word	0x00000000


	//----- nvinfo : EIATTR_MIN_STACK_SIZE
	.align		4
.L_15:
        /*0048*/ 	.byte	0x04, 0x12
        /*004a*/ 	.short	(.L_17 - .L_16)
	.align		4
.L_16:
        /*004c*/ 	.word	index@(_Z12g_maxpoolingPfS_)
        /*0050*/ 	.word	0x00000000


	//----- nvinfo : EIATTR_MIN_STACK_SIZE
	.align		4
.L_17:
        /*0054*/ 	.byte	0x04, 0x12
        /*0056*/ 	.short	(.L_19 - .L_18)
	.align		4
.L_18:
        /*0058*/ 	.word	index@(_Z4reluPf)
        /*005c*/ 	.word	0x00000000


	//----- nvinfo : EIATTR_MIN_STACK_SIZE
	.align		4
.L_19:
        /*0060*/ 	.byte	0x04, 0x12
        /*0062*/ 	.short	(.L_21 - .L_20)
	.align		4
.L_20:
        /*0064*/ 	.word	index@(_Z4convPfS_S_)
        /*0068*/ 	.word	0x00000000
.L_21:


//--------------------- .nv.compat                --------------------------
	.section	.nv.compat,"",@"SHT_CUDA_COMPAT_INFO"
	.align	4
        /*0000*/ 	.byte	0x02, 0x09, 0x00, 0x00, 0x02, 0x02, 0x01, 0x00, 0x02, 0x05, 0x05, 0x00, 0x03, 0x07, 0x01, 0x01
        /*0010*/ 	.byte	0x02, 0x03, 0x00, 0x00, 0x02, 0x06, 0x01, 0x00, 0x04, 0x0b, 0x08, 0x00, 0x09, 0x00, 0x00, 0x00
        /*0020*/ 	.byte	0x00, 0x00, 0x00, 0x00


//--------------------- .nv.info._Z12g_maxpoolingPfS_ --------------------------
	.section	.nv.info._Z12g_maxpoolingPfS_,"",@"SHT_CUDA_INFO"
	.sectionflags	@""
	.align	4


	//----- nvinfo : EIATTR_CUDA_API_VERSION
	.align		4
        /*0000*/ 	.byte	0x04, 0x37
        /*0002*/ 	.short	(.L_23 - .L_22)
.L_22:
        /*0004*/ 	.word	0x00000082


	//----- nvinfo : EIATTR_KPARAM_INFO
	.align		4
.L_23:
        /*0008*/ 	.byte	0x04, 0x17
        /*000a*/ 	.short	(.L_25 - .L_24)
.L_24:
        /*000c*/ 	.word	0x00000000
        /*0010*/ 	.short	0x0001
        /*0012*/ 	.short	0x0008
        /*0014*/ 	.byte	0x00, 0xf5, 0x21, 0x00


	//----- nvinfo : EIATTR_KPARAM_INFO
	.align		4
.L_25:
        /*0018*/ 	.byte	0x04, 0x17
        /*001a*/ 	.short	(.L_27 - .L_26)
.L_26:
        /*001c*/ 	.word	0x00000000
        /*0020*/ 	.short	0x0000
        /*0022*/ 	.short	0x0000
        /*0024*/ 	.byte	0x00, 0xf5, 0x21, 0x00


	//----- nvinfo : EIATTR_SPARSE_MMA_MASK
	.align		4
.L_27:
        /*0028*/ 	.byte	0x03, 0x50
        /*002a*/ 	.short	0x0000


	//----- nvinfo : EIATTR_MAXREG_COUNT
	.align		4
        /*002c*/ 	.byte	0x03, 0x1b
        /*002e*/ 	.short	0x00ff


	//----- nvinfo : EIATTR_NUM_BARRIERS
	.align		4
        /*0030*/ 	.byte	0x02, 0x4c
        /*0032*/ 	.byte	0x01
	.zero		1


	//----- nvinfo : EIATTR_MERCURY_ISA_VERSION
	.align		4
        /*0034*/ 	.byte	0x03, 0x5f
        /*0036*/ 	.short	0x0101


	//----- nvinfo : EIATTR_VRC_CTA_INIT_COUNT
	.align		4
        /*0038*/ 	.byte	0x02, 0x4a
	.zero		1
	.zero		1


	//----- nvinfo : EIATTR_EXIT_INSTR_OFFSETS
	.align		4
        /*003c*/ 	.byte	0x04, 0x1c
        /*003e*/ 	.short	(.L_29 - .L_28)


	//   ....[0]....
.L_28:
        /*0040*/ 	.word	0x00000240


	//----- nvinfo : EIATTR_CBANK_PARAM_SIZE
	.align		4
.L_29:
        /*0044*/ 	.byte	0x03, 0x19
        /*0046*/ 	.short	0x0010


	//----- nvinfo : EIATTR_PARAM_CBANK
	.align		4
        /*0048*/ 	.byte	0x04, 0x0a
        /*004a*/ 	.short	(.L_31 - .L_30)
	.align		4
.L_30:
        /*004c*/ 	.word	index@(.nv.constant0._Z12g_maxpoolingPfS_)
        /*0050*/ 	.short	0x0380
        /*0052*/ 	.short	0x0010


	//----- nvinfo : EIATTR_SW_WAR
	.align		4
.L_31:
        /*0054*/ 	.byte	0x04, 0x36
        /*0056*/ 	.short	(.L_33 - .L_32)
.L_32:
        /*0058*/ 	.word	0x00000008
.L_33:


//--------------------- .nv.info._Z4reluPf        --------------------------
	.section	.nv.info._Z4reluPf,"",@"SHT_CUDA_INFO"
	.sectionflags	@""
	.align	4


	//----- nvinfo : EIATTR_CUDA_API_VERSION
	.align		4
        /*0000*/ 	.byte	0x04, 0x37
        /*0002*/ 	.short	(.L_35 - .L_34)
.L_34:
        /*0004*/ 	.word	0x00000082


	//----- nvinfo : EIATTR_KPARAM_INFO
	.align		4
.L_35:
        /*0008*/ 	.byte	0x04, 0x17
        /*000a*/ 	.short	(.L_37 - .L_36)
.L_36:
        /*000c*/ 	.word	0x00000000
        /*0010*/ 	.short	0x0000
        /*0012*/ 	.short	0x0000
        /*0014*/ 	.byte	0x00, 0xf5, 0x21, 0x00


	//----- nvinfo : EIATTR_SPARSE_MMA_MASK
	.align		4
.L_37:
        /*0018*/ 	.byte	0x03, 0x50
        /*001a*/ 	.short	0x0000


	//----- nvinfo : EIATTR_MAXREG_COUNT
	.align		4
        /*001c*/ 	.byte	0x03, 0x1b
        /*001e*/ 	.short	0x00ff


	//----- nvinfo : EIATTR_MERCURY_ISA_VERSION
	.align		4
        /*0020*/ 	.byte	0x03, 0x5f
        /*0022*/ 	.short	0x0101


	//----- nvinfo : EIATTR_VRC_CTA_INIT_COUNT
	.align		4
        /*0024*/ 	.byte	0x02, 0x4a
	.zero		1
	.zero		1


	//----- nvinfo : EIATTR_EXIT_INSTR_OFFSETS
	.align		4
        /*0028*/ 	.byte	0x04, 0x1c
        /*002a*/ 	.short	(.L_39 - .L_38)


	//   ....[0]....
.L_38:
        /*002c*/ 	.word	0x00000160


	//   ....[1]....
        /*0030*/ 	.word	0x00000180


	//----- nvinfo : EIATTR_CBANK_PARAM_SIZE
	.align		4
.L_39:
        /*0034*/ 	.byte	0x03, 0x19
        /*0036*/ 	.short	0x0008


	//----- nvinfo : EIATTR_PARAM_CBANK
	.align		4
        /*0038*/ 	.byte	0x04, 0x0a
        /*003a*/ 	.short	(.L_41 - .L_40)
	.align		4
.L_40:
        /*003c*/ 	.word	index@(.nv.constant0._Z4reluPf)
        /*0040*/ 	.short	0x0380
        /*0042*/ 	.short	0x0008


	//----- nvinfo : EIATTR_SW_WAR
	.align		4
.L_41:
        /*0044*/ 	.byte	0x04, 0x36
        /*0046*/ 	.short	(.L_43 - .L_42)
.L_42:
        /*0048*/ 	.word	0x00000008
.L_43:


//--------------------- .nv.info._Z4convPfS_S_    --------------------------
	.section	.nv.info._Z4convPfS_S_,"",@"SHT_CUDA_INFO"
	.sectionflags	@""
	.align	4


	//----- nvinfo : EIATTR_CUDA_API_VERSION
	.align		4
        /*0000*/ 	.byte	0x04, 0x37
        /*0002*/ 	.short	(.L_45 - .L_44)
.L_44:
        /*0004*/ 	.word	0x00000082


	//----- nvinfo : EIATTR_KPARAM_INFO
	.align		4
.L_45:
        /*0008*/ 	.byte	0x04, 0x17
        /*000a*/ 	.short	(.L_47 - .L_46)
.L_46:
        /*000c*/ 	.word	0x00000000
        /*0010*/ 	.short	0x0002
        /*0012*/ 	.short	0x0010
        /*0014*/ 	.byte	0x00, 0xf5, 0x21, 0x00


	//----- nvinfo : EIATTR_KPARAM_INFO
	.align		4
.L_47:
        /*0018*/ 	.byte	0x04, 0x17
        /*001a*/ 	.short	(.L_49 - .L_48)
.L_48:
        /*001c*/ 	.word	0x00000000
        /*0020*/ 	.short	0x0001
        /*0022*/ 	.short	0x0008
        /*0024*/ 	.byte	0x00, 0xf5, 0x21, 0x00


	//----- nvinfo : EIATTR_KPARAM_INFO
	.align		4
.L_49:
        /*0028*/ 	.byte	0x04, 0x17
        /*002a*/ 	.short	(.L_51 - .L_50)
.L_50:
        /*002c*/ 	.word	0x00000000
        /*0030*/ 	.short	0x0000
        /*0032*/ 	.short	0x0000
        /*0034*/ 	.byte	0x00, 0xf5, 0x21, 0x00


	//----- nvinfo : EIATTR_SPARSE_MMA_MASK
	.align		4
.L_51:
        /*0038*/ 	.byte	0x03, 0x50
        /*003a*/ 	.short	0x0000


	//----- nvinfo : EIATTR_MAXREG_COUNT
	.align		4
        /*003c*/ 	.byte	0x03, 0x1b
        /*003e*/ 	.short	0x00ff


	//----- nvinfo : EIATTR_MERCURY_ISA_VERSION
	.align		4
        /*0040*/ 	.byte	0x03, 0x5f
        /*0042*/ 	.short	0x0101


	//----- nvinfo : EIATTR_VRC_CTA_INIT_COUNT
	.align		4
        /*0044*/ 	.byte	0x02, 0x4a
	.zero		1
	.zero		1


	//----- nvinfo : EIATTR_EXIT_INSTR_OFFSETS
	.align		4
        /*0048*/ 	.byte	0x04, 0x1c
        /*004a*/ 	.short	(.L_53 - .L_52)


	//   ....[0]....
.L_52:
        /*004c*/ 	.word	0x000006f0


	//----- nvinfo : EIATTR_CRS_STACK_SIZE
	.align		4
.L_53:
        /*0050*/ 	.byte	0x04, 0x1e
        /*0052*/ 	.short	(.L_55 - .L_54)
.L_54:
        /*0054*/ 	.word	0x00000000


	//----- nvinfo : EIATTR_CBANK_PARAM_SIZE
	.align		4
.L_55:
        /*0058*/ 	.byte	0x03, 0x19
        /*005a*/ 	.short	0x0018


	//----- nvinfo : EIATTR_PARAM_CBANK
	.align		4
        /*005c*/ 	.byte	0x04, 0x0a
        /*005e*/ 	.short	(.L_57 - .L_56)
	.align		4
.L_56:
        /*0060*/ 	.word	index@(.nv.constant0._Z4convPfS_S_)
        /*0064*/ 	.short	0x0380
        /*0066*/ 	.short	0x0018


	//----- nvinfo : EIATTR_SW_WAR
	.align		4
.L_57:
        /*0068*/ 	.byte	0x04, 0x36
        /*006a*/ 	.short	(.L_59 - .L_58)
.L_58:
        /*006c*/ 	.word	0x00000008
.L_59:


//--------------------- .nv.callgraph             --------------------------
	.section	.nv.callgraph,"",@"SHT_CUDA_CALLGRAPH"
	.align	4
	.sectionentsize	8
	.align		4
        /*0000*/ 	.word	0x00000000
	.align		4
        /*0004*/ 	.word	0xffffffff
	.align		4
        /*0008*/ 	.word	0x00000000
	.align		4
        /*000c*/ 	.word	0xfffffffe
	.align		4
        /*0010*/ 	.word	0x00000000
	.align		4
        /*0014*/ 	.word	0xfffffffd
	.align		4
        /*0018*/ 	.word	0x00000000
	.align		4
        /*001c*/ 	.word	0xfffffffc


//--------------------- .nv.constant3             --------------------------
	.section	.nv.constant3,"a",@progbits
	.align	4
.nv.constant3:
	.type		image_size,@object
	.size		image_size,(kernel_size - image_size)
image_size:
	.zero		12
	.type		kernel_size,@object
	.size		kernel_size,(pad - kernel_size)
kernel_size:
	.zero		16
	.type		pad,@object
	.size		pad,(stride - pad)
pad:
	.zero		4
	.type		stride,@object
	.size		stride,(.L_3 - stride)
stride:
	.zero		4
.L_3:


//--------------------- .text._Z12g_maxpoolingPfS_ --------------------------
	.section	.text._Z12g_maxpoolingPfS_,"ax",@progbits
	.align	128
        .global         _Z12g_maxpoolingPfS_
        .type           _Z12g_maxpoolingPfS_,@function
        .size           _Z12g_maxpoolingPfS_,(.L_x_6 - _Z12g_maxpoolingPfS_)
        .other          _Z12g_maxpoolingPfS_,@"STO_CUDA_ENTRY STV_DEFAULT"
_Z12g_maxpoolingPfS_:
.text._Z12g_maxpoolingPfS_:
[----:B------:R-:W-:Y:S01]  /*0000*/  LDC R1, c[0x0][0x37c] ;  /* 0x0000df00ff017b82 */ /* 0x000fe20000000800 */
[----:B------:R-:W0:Y:S01]  /*0010*/  S2R R8, SR_TID.Y ;  /* 0x0000000000087919 */ /* 0x000e220000002200 */
[----:B------:R-:W1:Y:S06]  /*0020*/  LDCU UR5, c[0x0][0x360] ;  /* 0x00006c00ff0577ac */ /* 0x000e6c0008000800 */
[----:B------:R-:W0:Y:S01]  /*0030*/  S2UR UR4, SR_CTAID.Y ;  /* 0x00000000000479c3 */ /* 0x000e220000002600 */
[----:B------:R-:W1:Y:S01]  /*0040*/  S2R R7, SR_TID.X ;  /* 0x0000000000077919 */ /* 0x000e620000002100 */
[----:B------:R-:W2:Y:S01]  /*0050*/  LDCU UR8, c[0x0][0x370] ;  /* 0x00006e00ff0877ac */ /* 0x000ea20008000800 */
[----:B------:R-:W2:Y:S01]  /*0060*/  S2R R11, SR_CTAID.X ;  /* 0x00000000000b7919 */ /* 0x000ea20000002500 */
[----:B------:R-:W3:Y:S04]  /*0070*/  LDCU.64 UR6, c[0x0][0x358] ;  /* 0x00006b00ff0677ac */ /* 0x000ee80008000a00 */
[----:B------:R-:W0:Y:S08]  /*0080*/  LDC R0, c[0x0][0x374] ;  /* 0x0000dd00ff007b82 */ /* 0x000e300000000800 */
[----:B------:R-:W4:Y:S01]  /*0090*/  LDC.64 R2, c[0x0][0x380] ;  /* 0x0000e000ff027b82 */ /* 0x000f220000000a00 */
[----:B0-----:R-:W-:-:S04]  /*00a0*/  IMAD R0, R0, R8, UR4 ;  /* 0x0000000400007e24 */ /* 0x001fc8000f8e0208 */
[----:B-1----:R-:W-:-:S04]  /*00b0*/  IMAD R4, R0, UR5, R7 ;  /* 0x0000000500047c24 */ /* 0x002fc8000f8e0207 */
[----:B--2---:R-:W-:-:S04]  /*00c0*/  IMAD R4, R4, UR8, R11 ;  /* 0x0000000804047c24 */ /* 0x004fc8000f8e020b */
[----:B------:R-:W-:-:S04]  /*00d0*/  IMAD R5, R4, UR5, RZ ;  /* 0x0000000504057c24 */ /* 0x000fc8000f8e02ff */
[----:B----4-:R-:W-:-:S05]  /*00e0*/  IMAD.WIDE R2, R5, 0x4, R2 ;  /* 0x0000000405027825 */ /* 0x010fca00078e0202 */
[----:B---3--:R-:W2:Y:S04]  /*00f0*/  LDG.E R4, desc[UR6][R2.64] ;  /* 0x0000000602047981 */ /* 0x008ea8000c1e1900 */
[----:B------:R0:W2:Y:S01]  /*0100*/  LDG.E R5, desc[UR6][R2.64+0x4] ;  /* 0x0000040602057981 */ /* 0x0000a2000c1e1900 */
[----:B------:R-:W1:Y:S01]  /*0110*/  S2UR UR5, SR_CgaCtaId ;  /* 0x00000000000579c3 */ /* 0x000e620000008800 */
[----:B------:R-:W-:Y:S01]  /*0120*/  UMOV UR4, 0x400 ;  /* 0x0000040000047882 */ /* 0x000fe20000000000 */
[----:B------:R-:W-:Y:S02]  /*0130*/  LEA R6, R8, R7, 0x1 ;  /* 0x0000000708067211 */ /* 0x000fe400078e08ff */
[----:B------:R-:W-:-:S13]  /*0140*/  ISETP.NE.AND P0, PT, R7, RZ, PT ;  /* 0x000000ff0700720c */ /* 0x000fda0003f05270 */
[----:B0-----:R-:W0:Y:S01]  /*0150*/  @!P0 LDC.64 R2, c[0x0][0x388] ;  /* 0x0000e200ff028b82 */ /* 0x001e220000000a00 */
[----:B------:R-:W-:Y:S01]  /*0160*/  @!P0 IMAD R11, R0, UR8, R11 ;  /* 0x00000008000b8c24 */ /* 0x000fe2000f8e020b */
[----:B-1----:R-:W-:-:S06]  /*0170*/  ULEA UR4, UR5, UR4, 0x18 ;  /* 0x0000000405047291 */ /* 0x002fcc000f8ec0ff */
[----:B------:R-:W-:Y:S01]  /*0180*/  LEA R7, R6, UR4, 0x2 ;  /* 0x0000000406077c11 */ /* 0x000fe2000f8e10ff */
[----:B0-----:R-:W-:Y:S01]  /*0190*/  @!P0 IMAD.WIDE.U32 R2, R11, 0x4, R2 ;  /* 0x000000040b028825 */ /* 0x001fe200078e0002 */
[----:B--2---:R-:W-:-:S04]  /*01a0*/  FSETP.GT.AND P1, PT, R4, R5, PT ;  /* 0x000000050400720b */ /* 0x004fc80003f24000 */
[----:B------:R-:W-:Y:S02]  /*01b0*/  FSEL R4, R4, R5, P1 ;  /* 0x0000000504047208 */ /* 0x000fe40000800000 */
[----:B------:R-:W-:-:S03]  /*01c0*/  @!P0 LEA R5, R8, UR4, 0x3 ;  /* 0x0000000408058c11 */ /* 0x000fc6000f8e18ff */
[----:B------:R-:W-:Y:S01]  /*01d0*/  STS [R7], R4 ;  /* 0x0000000407007388 */ /* 0x000fe20000000800 */
[----:B------:R-:W-:Y:S06]  /*01e0*/  BAR.SYNC.DEFER_BLOCKING 0x0 ;  /* 0x0000000000007b1d */ /* 0x000fec0000010000 */
[----:B------:R-:W0:Y:S02]  /*01f0*/  @!P0 LDS.64 R8, [R5] ;  /* 0x0000000005088984 */ /* 0x000e240000000a00 */
[----:B0-----:R-:W-:-:S04]  /*0200*/  @!P0 FSETP.GT.AND P1, PT, R8, R9, PT ;  /* 0x000000090800820b */ /* 0x001fc80003f24000 */
[----:B------:R-:W-:-:S05]  /*0210*/  @!P0 FSEL R9, R8, R9, P1 ;  /* 0x0000000908098208 */ /* 0x000fca0000800000 */
[----:B------:R-:W-:Y:S01]  /*0220*/  @!P0 STG.E desc[UR6][R2.64], R9 ;  /* 0x0000000902008986 */ /* 0x000fe2000c101906 */
[----:B------:R-:W-:Y:S06]  /*0230*/  BAR.SYNC.DEFER_BLOCKING 0x0 ;  /* 0x0000000000007b1d */ /* 0x000fec0000010000 */
[----:B------:R-:W-:Y:S05]  /*0240*/  EXIT ;  /* 0x000000000000794d */ /* 0x000fea0003800000 */
.L_x_0:
[----:B------:R-:W-:-:S00]  /*0250*/  BRA `(.L_x_0) ;  /* 0xfffffffc00fc7947 */ /* 0x000fc0000383ffff */
[----:B------:R-:W-:-:S00]  /*0260*/  NOP ;  /* 0x0000000000007918 */ /* 0x000fc00000000000 */
        /* <DEDUP_REMOVED lines=9> */
.L_x_6:


//--------------------- .text._Z4reluPf           --------------------------
	.section	.text._Z4reluPf,"ax",@progbits
	.align	128
        .global         _Z4reluPf
        .type           _Z4reluPf,@function
        .size           _Z4reluPf,(.L_x_7 - _Z4reluPf)
        .other          _Z4reluPf,@"STO_CUDA_ENTRY STV_DEFAULT"
_Z4reluPf:
.text._Z4reluPf:
[----:B------:R-:W-:Y:S01]  /*0000*/  LDC R1, c[0x0][0x37c] ;  /* 0x0000df00ff017b82 */ /* 0x000fe20000000800 */
[----:B------:R-:W0:Y:S07]  /*0010*/  S2R R5, SR_TID.Y ;  /* 0x0000000000057919 */ /* 0x000e2e0000002200 */
[----:B------:R-:W1:Y:S01]  /*0020*/  S2UR UR4, SR_CTAID.Z ;  /* 0x00000000000479c3 */ /* 0x000e620000002700 */
[----:B------:R-:W1:Y:S01]  /*0030*/  LDCU UR6, c[0x0][0x360] ;  /* 0x00006c00ff0677ac */ /* 0x000e620008000800 */
[----:B------:R-:W2:Y:S01]  /*0040*/  S2R R3, SR_TID.X ;  /* 0x0000000000037919 */ /* 0x000ea20000002100 */
[----:B------:R-:W3:Y:S05]  /*0050*/  LDCU.64 UR8, c[0x0][0x380] ;  /* 0x00007000ff0877ac */ /* 0x000eea0008000a00 */
[----:B------:R-:W0:Y:S08]  /*0060*/  S2UR UR7, SR_CTAID.Y ;  /* 0x00000000000779c3 */ /* 0x000e300000002600 */
[----:B------:R-:W0:Y:S08]  /*0070*/  LDC R2, c[0x0][0x364] ;  /* 0x0000d900ff027b82 */ /* 0x000e300000000800 */
[----:B------:R-:W4:Y:S01]  /*0080*/  S2UR UR5, SR_CTAID.X ;  /* 0x00000000000579c3 */ /* 0x000f220000002500 */
[----:B-1----:R-:W-:-:S07]  /*0090*/  UIMAD UR4, UR6, UR4, URZ ;  /* 0x00000004060472a4 */ /* 0x002fce000f8e02ff */
[----:B------:R-:W4:Y:S01]  /*00a0*/  LDC R7, c[0x0][0x370] ;  /* 0x0000dc00ff077b82 */ /* 0x000f220000000800 */
[C---:B0-----:R-:W-:Y:S02]  /*00b0*/  IMAD R0, R2.reuse, UR7, R5 ;  /* 0x0000000702007c24 */ /* 0x041fe4000f8e0205 */
[----:B------:R-:W-:Y:S02]  /*00c0*/  IMAD R5, R2, UR4, RZ ;  /* 0x0000000402057c24 */ /* 0x000fe4000f8e02ff */
[----:B----4-:R-:W-:Y:S01]  /*00d0*/  IMAD R0, R0, R7, UR5 ;  /* 0x0000000500007e24 */ /* 0x010fe2000f8e0207 */
[----:B------:R-:W0:Y:S03]  /*00e0*/  LDCU.64 UR4, c[0x0][0x358] ;  /* 0x00006b00ff0477ac */ /* 0x000e260008000a00 */
[----:B--2---:R-:W-:-:S05]  /*00f0*/  IMAD R0, R0, UR6, R3 ;  /* 0x0000000600007c24 */ /* 0x004fca000f8e0203 */
[----:B------:R-:W-:-:S04]  /*0100*/  IADD3 R0, P0, PT, R5, R0, RZ ;  /* 0x0000000005007210 */ /* 0x000fc80007f1e0ff */
[----:B------:R-:W-:Y:S02]  /*0110*/  IADD3.X R3, PT, PT, RZ, RZ, RZ, P0, !PT ;  /* 0x000000ffff037210 */ /* 0x000fe400007fe4ff */
[----:B---3--:R-:W-:-:S04]  /*0120*/  LEA R2, P0, R0, UR8, 0x2 ;  /* 0x0000000800027c11 */ /* 0x008fc8000f8010ff */
[----:B------:R-:W-:-:S05]  /*0130*/  LEA.HI.X R3, R0, UR9, R3, 0x2, P0 ;  /* 0x0000000900037c11 */ /* 0x000fca00080f1403 */
[----:B0-----:R-:W2:Y:S02]  /*0140*/  LDG.E R0, desc[UR4][R2.64] ;  /* 0x0000000402007981 */ /* 0x001ea4000c1e1900 */
[----:B--2---:R-:W-:-:S13]  /*0150*/  FSETP.GEU.AND P0, PT, R0, RZ, PT ;  /* 0x000000ff0000720b */ /* 0x004fda0003f0e000 */
[----:B------:R-:W-:Y:S05]  /*0160*/  @P0 EXIT ;  /* 0x000000000000094d */ /* 0x000fea0003800000 */
[----:B------:R-:W-:Y:S01]  /*0170*/  STG.E desc[UR4][R2.64], RZ ;  /* 0x000000ff02007986 */ /* 0x000fe2000c101904 */
[----:B------:R-:W-:Y:S05]  /*0180*/  EXIT ;  /* 0x000000000000794d */ /* 0x000fea0003800000 */
.L_x_1:
        /* <DEDUP_REMOVED lines=15> */
.L_x_7:


//--------------------- .text._Z4convPfS_S_       --------------------------
	.section	.text._Z4convPfS_S_,"ax",@progbits
	.align	128
        .global         _Z4convPfS_S_
        .type           _Z4convPfS_S_,@function
        .size           _Z4convPfS_S_,(.L_x_8 - _Z4convPfS_S_)
        .other          _Z4convPfS_S_,@"STO_CUDA_ENTRY STV_DEFAULT"
_Z4convPfS_S_:
.text._Z4convPfS_S_:
[----:B------:R-:W-:Y:S08]  /*0000*/  LDC R1, c[0x0][0x37c] ;  /* 0x0000df00ff017b82 */ /* 0x000ff00000000800 */
[----:B------:R-:W0:Y:S01]  /*0010*/  LDC R8, c[0x3][0x20] ;  /* 0x00c00800ff087b82 */ /* 0x000e220000000800 */
[----:B------:R-:W1:Y:S01]  /*0020*/  LDCU.64 UR8, c[0x0][0x358] ;  /* 0x00006b00ff0877ac */ /* 0x000e620008000a00 */
[----:B------:R-:W-:Y:S06]  /*0030*/  BSSY.RECONVERGENT B0, `(.L_x_2) ;  /* 0x0000057000007945 */ /* 0x000fec0003800200 */
[----:B------:R-:W2:Y:S08]  /*0040*/  LDC R0, c[0x3][0x8] ;  /* 0x00c00200ff007b82 */ /* 0x000eb00000000800 */
[----:B------:R-:W2:Y:S01]  /*0050*/  LDC.64 R2, c[0x3][0x18] ;  /* 0x00c00600ff027b82 */ /* 0x000ea20000000a00 */
[----:B0-----:R-:W-:-:S07]  /*0060*/  IABS R10, R8 ;  /* 0x00000008000a7213 */ /* 0x001fce0000000000 */
[----:B------:R-:W0:Y:S01]  /*0070*/  LDC R4, c[0x3][0x4] ;  /* 0x00c00100ff047b82 */ /* 0x000e220000000800 */
[----:B------:R-:W-:Y:S01]  /*0080*/  ISETP.NE.AND P2, PT, R8, RZ, PT ;  /* 0x000000ff0800720c */ /* 0x000fe20003f45270 */
[----:B------:R-:W3:Y:S06]  /*0090*/  I2F.RP R11, R10 ;  /* 0x0000000a000b7306 */ /* 0x000eec0000209400 */
[----:B------:R-:W4:Y:S01]  /*00a0*/  LDC R5, c[0x3][0x14] ;  /* 0x00c00500ff057b82 */ /* 0x000f220000000800 */
[----:B--2---:R-:W-:-:S07]  /*00b0*/  LEA R9, R3, R0, 0x1 ;  /* 0x0000000003097211 */ /* 0x004fce00078e08ff */
[----:B------:R-:W2:Y:S01]  /*00c0*/  S2UR UR7, SR_CTAID.X ;  /* 0x00000000000779c3 */ /* 0x000ea20000002500 */
[----:B---3--:R-:W3:Y:S01]  /*00d0*/  MUFU.RCP R11, R11 ;  /* 0x0000000b000b7308 */ /* 0x008ee20000001000 */
[----:B0-----:R-:W-:-:S06]  /*00e0*/  IMAD R12, R3, 0x2, R4 ;  /* 0x00000002030c7824 */ /* 0x001fcc00078e0204 */
[----:B------:R-:W0:Y:S01]  /*00f0*/  S2UR UR6, SR_CTAID.Z ;  /* 0x00000000000679c3 */ /* 0x000e220000002700 */
[----:B----4-:R-:W-:Y:S02]  /*0100*/  IMAD.IADD R15, R12, 0x1, -R5 ;  /* 0x000000010c0f7824 */ /* 0x010fe400078e0a05 */
[----:B---3--:R-:W-:Y:S01]  /*0110*/  VIADD R6, R11, 0xffffffe ;  /* 0x0ffffffe0b067836 */ /* 0x008fe20000000000 */
[----:B------:R-:W-:Y:S02]  /*0120*/  IADD3 R11, PT, PT, R9, -R2, RZ ;  /* 0x80000002090b7210 */ /* 0x000fe40007ffe0ff */
[----:B------:R-:W-:Y:S01]  /*0130*/  IABS R17, R15 ;  /* 0x0000000f00117213 */ /* 0x000fe20000000000 */
[----:B------:R3:W4:Y:S01]  /*0140*/  F2I.FTZ.U32.TRUNC.NTZ R7, R6 ;  /* 0x0000000600077305 */ /* 0x000722000021f000 */
[----:B------:R-:W-:-:S04]  /*0150*/  LOP3.LUT R15, R15, R8, RZ, 0x3c, !PT ;  /* 0x000000080f0f7212 */ /* 0x000fc800078e3cff */
[----:B------:R-:W-:Y:S01]  /*0160*/  ISETP.GE.AND P4, PT, R15, RZ, PT ;  /* 0x000000ff0f00720c */ /* 0x000fe20003f86270 */
[----:B---3--:R-:W-:Y:S02]  /*0170*/  HFMA2 R6, -RZ, RZ, 0, 0 ;  /* 0x00000000ff067431 */ /* 0x008fe400000001ff */
[----:B----4-:R-:W-:-:S04]  /*0180*/  IMAD.MOV R13, RZ, RZ, -R7 ;  /* 0x000000ffff0d7224 */ /* 0x010fc800078e0a07 */
[----:B------:R-:W-:Y:S01]  /*0190*/  IMAD R9, R13, R10, RZ ;  /* 0x0000000a0d097224 */ /* 0x000fe200078e02ff */
[----:B------:R-:W-:Y:S02]  /*01a0*/  IABS R13, R11 ;  /* 0x0000000b000d7213 */ /* 0x000fe40000000000 */
[----:B------:R-:W-:Y:S01]  /*01b0*/  LOP3.LUT R11, R11, R8, RZ, 0x3c, !PT ;  /* 0x000000080b0b7212 */ /* 0x000fe200078e3cff */
[----:B------:R-:W-:-:S03]  /*01c0*/  IMAD.HI.U32 R6, R7, R9, R6 ;  /* 0x0000000907067227 */ /* 0x000fc600078e0006 */
[----:B------:R-:W-:-:S03]  /*01d0*/  ISETP.GE.AND P3, PT, R11, RZ, PT ;  /* 0x000000ff0b00720c */ /* 0x000fc60003f66270 */
[----:B------:R-:W-:-:S04]  /*01e0*/  IMAD.HI.U32 R12, R6, R13, RZ ;  /* 0x0000000d060c7227 */ /* 0x000fc800078e00ff */
[----:B------:R-:W-:Y:S02]  /*01f0*/  IMAD.HI.U32 R14, R6, R17, RZ ;  /* 0x00000011060e7227 */ /* 0x000fe400078e00ff */
[----:B------:R-:W3:Y:S02]  /*0200*/  S2R R6, SR_CTAID.Y ;  /* 0x0000000000067919 */ /* 0x000ee40000002600 */
[----:B------:R-:W-:Y:S01]  /*0210*/  IMAD.MOV R7, RZ, RZ, -R12 ;  /* 0x000000ffff077224 */ /* 0x000fe200078e0a0c */
[----:B------:R-:W-:-:S03]  /*0220*/  IADD3 R9, PT, PT, -R14, RZ, RZ ;  /* 0x000000ff0e097210 */ /* 0x000fc60007ffe1ff */
[C---:B------:R-:W-:Y:S02]  /*0230*/  IMAD R13, R10.reuse, R7, R13 ;  /* 0x000000070a0d7224 */ /* 0x040fe400078e020d */
[C---:B------:R-:W-:Y:S01]  /*0240*/  IMAD R17, R10.reuse, R9, R17 ;  /* 0x000000090a117224 */ /* 0x040fe200078e0211 */
[----:B------:R-:W4:Y:S02]  /*0250*/  S2R R7, SR_TID.X ;  /* 0x0000000000077919 */ /* 0x000f240000002100 */
[C---:B------:R-:W-:Y:S01]  /*0260*/  ISETP.GT.U32.AND P5, PT, R10.reuse, R13, PT ;  /* 0x0000000d0a00720c */ /* 0x040fe20003fa4070 */
[----:B------:R-:W5:Y:S01]  /*0270*/  S2R R9, SR_TID.Y ;  /* 0x0000000000097919 */ /* 0x000f620000002200 */
[----:B------:R-:W-:-:S11]  /*0280*/  ISETP.GT.U32.AND P6, PT, R10, R17, PT ;  /* 0x000000110a00720c */ /* 0x000fd60003fc4070 */
[----:B------:R-:W-:Y:S02]  /*0290*/  @!P5 IMAD.IADD R13, R13, 0x1, -R10 ;  /* 0x000000010d0dd824 */ /* 0x000fe400078e0a0a */
[----:B------:R-:W-:Y:S01]  /*02a0*/  @!P5 VIADD R12, R12, 0x1 ;  /* 0x000000010c0cd836 */ /* 0x000fe20000000000 */
[-C--:B------:R-:W-:Y:S02]  /*02b0*/  @!P6 IADD3 R17, PT, PT, R17, -R10.reuse, RZ ;  /* 0x8000000a1111e210 */ /* 0x080fe40007ffe0ff */
[-C--:B------:R-:W-:Y:S02]  /*02c0*/  ISETP.GE.U32.AND P0, PT, R13, R10.reuse, PT ;  /* 0x0000000a0d00720c */ /* 0x080fe40003f06070 */
[----:B------:R-:W-:Y:S01]  /*02d0*/  ISETP.GE.U32.AND P1, PT, R17, R10, PT ;  /* 0x0000000a1100720c */ /* 0x000fe20003f26070 */
[--C-:B--2---:R-:W-:Y:S01]  /*02e0*/  IMAD R10, R8, UR7, -R3.reuse ;  /* 0x00000007080a7c24 */ /* 0x104fe2000f8e0a03 */
[----:B------:R-:W-:Y:S01]  /*02f0*/  @!P6 IADD3 R14, PT, PT, R14, 0x1, RZ ;  /* 0x000000010e0ee810 */ /* 0x000fe20007ffe0ff */
[-C--:B---3--:R-:W-:Y:S01]  /*0300*/  IMAD R16, R6, R8.reuse, -R3 ;  /* 0x0000000806107224 */ /* 0x088fe200078e0a03 */
[----:B------:R-:W-:Y:S01]  /*0310*/  LOP3.LUT R3, RZ, R8, RZ, 0x33, !PT ;  /* 0x00000008ff037212 */ /* 0x000fe200078e33ff */
[----:B----4-:R-:W-:-:S06]  /*0320*/  IMAD.IADD R13, R10, 0x1, R7 ;  /* 0x000000010a0d7824 */ /* 0x010fcc00078e0207 */
[----:B------:R-:W-:Y:S02]  /*0330*/  @P0 VIADD R12, R12, 0x1 ;  /* 0x000000010c0c0836 */ /* 0x000fe40000000000 */
[----:B------:R-:W-:Y:S02]  /*0340*/  @P1 IADD3 R14, PT, PT, R14, 0x1, RZ ;  /* 0x000000010e0e1810 */ /* 0x000fe40007ffe0ff */
[----:B-----5:R-:W-:Y:S01]  /*0350*/  IADD3 R15, PT, PT, R16, R9, RZ ;  /* 0x00000009100f7210 */ /* 0x020fe20007ffe0ff */
[----:B------:R-:W-:Y:S01]  /*0360*/  @!P3 IMAD.MOV R12, RZ, RZ, -R12 ;  /* 0x000000ffff0cb224 */ /* 0x000fe200078e0a0c */
[----:B------:R-:W-:Y:S02]  /*0370*/  ISETP.GE.AND P0, PT, R13, R0, PT ;  /* 0x000000000d00720c */ /* 0x000fe40003f06270 */
[----:B------:R-:W-:Y:S02]  /*0380*/  ISETP.GT.AND P1, PT, R15, -0x1, PT ;  /* 0xffffffff0f00780c */ /* 0x000fe40003f24270 */
[----:B------:R-:W-:-:S02]  /*0390*/  ISETP.GT.AND P0, PT, R13, -0x1, !P0 ;  /* 0xffffffff0d00780c */ /* 0x000fc40004704270 */
[----:B------:R-:W-:Y:S02]  /*03a0*/  ISETP.LT.AND P1, PT, R15, R4, P1 ;  /* 0x000000040f00720c */ /* 0x000fe40000f21270 */
[----:B------:R-:W-:Y:S02]  /*03b0*/  @!P4 IADD3 R14, PT, PT, -R14, RZ, RZ ;  /* 0x000000ff0e0ec210 */ /* 0x000fe40007ffe1ff */
[----:B------:R-:W-:Y:S02]  /*03c0*/  PLOP3.LUT P0, PT, P0, P1, PT, 0x80, 0x8 ;  /* 0x000000000008781c */ /* 0x000fe40000703070 */
[C---:B------:R-:W-:Y:S02]  /*03d0*/  SEL R12, R3.reuse, R12, !P2 ;  /* 0x0000000c030c7207 */ /* 0x040fe40005000000 */
[----:B------:R-:W-:-:S03]  /*03e0*/  SEL R8, R3, R14, !P2 ;  /* 0x0000000e03087207 */ /* 0x000fc60005000000 */
[----:B------:R-:W-:Y:S01]  /*03f0*/  VIADD R3, R12, 0x1 ;  /* 0x000000010c037836 */ /* 0x000fe20000000000 */
[----:B------:R-:W-:-:S05]  /*0400*/  IADD3 R8, PT, PT, R8, 0x1, RZ ;  /* 0x0000000108087810 */ /* 0x000fca0007ffe0ff */
[----:B01----:R-:W-:Y:S05]  /*0410*/  @!P0 BRA `(.L_x_3) ;  /* 0x0000000000588947 */ /* 0x003fea0003800000 */
[----:B------:R-:W0:Y:S01]  /*0420*/  S2R R12, SR_TID.Z ;  /* 0x00000000000c7919 */ /* 0x000e220000002300 */
[----:B------:R-:W1:Y:S01]  /*0430*/  LDCU UR4, c[0x3][0x10] ;  /* 0x00c00200ff0477ac */ /* 0x000e620008000800 */
[----:B------:R-:W2:Y:S01]  /*0440*/  LDC.64 R10, c[0x0][0x380] ;  /* 0x0000e000ff0a7b82 */ /* 0x000ea20000000a00 */
[----:B------:R-:W-:Y:S01]  /*0450*/  IMAD R17, R5, UR6, RZ ;  /* 0x0000000605117c24 */ /* 0x000fe2000f8e02ff */
[----:B------:R-:W3:Y:S03]  /*0460*/  LDCU.64 UR10, c[0x0][0x388] ;  /* 0x00007100ff0a77ac */ /* 0x000ee60008000a00 */
[----:B------:R-:W-:-:S04]  /*0470*/  IMAD R17, R17, R2, RZ ;  /* 0x0000000211117224 */ /* 0x000fc800078e02ff */
[----:B-1----:R-:W-:Y:S02]  /*0480*/  IMAD R14, R17, UR4, RZ ;  /* 0x00000004110e7c24 */ /* 0x002fe4000f8e02ff */
[C---:B0-----:R-:W-:Y:S02]  /*0490*/  IMAD R5, R12.reuse, R5, RZ ;  /* 0x000000050c057224 */ /* 0x041fe400078e02ff */
[----:B------:R-:W-:Y:S02]  /*04a0*/  IMAD R4, R12, R4, RZ ;  /* 0x000000040c047224 */ /* 0x000fe400078e02ff */
[----:B------:R-:W-:Y:S02]  /*04b0*/  IMAD R5, R5, R2, R7 ;  /* 0x0000000205057224 */ /* 0x000fe400078e0207 */
[----:B------:R-:W-:Y:S02]  /*04c0*/  IMAD R4, R4, R0, R15 ;  /* 0x0000000004047224 */ /* 0x000fe400078e020f */
[----:B------:R-:W-:-:S02]  /*04d0*/  IMAD R5, R9, R2, R5 ;  /* 0x0000000209057224 */ /* 0x000fc400078e0205 */
[----:B------:R-:W-:-:S03]  /*04e0*/  IMAD R13, R13, R0, R4 ;  /* 0x000000000d0d7224 */ /* 0x000fc600078e0204 */
[----:B------:R-:W-:Y:S01]  /*04f0*/  IADD3 R5, P0, PT, R14, R5, RZ ;  /* 0x000000050e057210 */ /* 0x000fe20007f1e0ff */
[----:B--2---:R-:W-:-:S04]  /*0500*/  IMAD.WIDE.U32 R10, R13, 0x4, R10 ;  /* 0x000000040d0a7825 */ /* 0x004fc800078e000a */
[----:B------:R-:W-:Y:S01]  /*0510*/  IMAD.X R0, RZ, RZ, RZ, P0 ;  /* 0x000000ffff007224 */ /* 0x000fe200000e06ff */
[C---:B---3--:R-:W-:Y:S01]  /*0520*/  LEA R4, P0, R5.reuse, UR10, 0x2 ;  /* 0x0000000a05047c11 */ /* 0x048fe2000f8010ff */
[----:B------:R-:W2:Y:S03]  /*0530*/  LDG.E R10, desc[UR8][R10.64] ;  /* 0x000000080a0a7981 */ /* 0x000ea6000c1e1900 */
[----:B------:R-:W-:-:S06]  /*0540*/  LEA.HI.X R5, R5, UR11, R0, 0x2, P0 ;  /* 0x0000000b05057c11 */ /* 0x000fcc00080f1400 */
[----:B------:R-:W2:Y:S02]  /*0550*/  LDG.E R5, desc[UR8][R4.64] ;  /* 0x0000000804057981 */ /* 0x000ea4000c1e1900 */
[----:B--2---:R-:W-:Y:S01]  /*0560*/  FMUL R0, R10, R5 ;  /* 0x000000050a007220 */ /* 0x004fe20000400000 */
[----:B------:R-:W-:Y:S06]  /*0570*/  BRA `(.L_x_4) ;  /* 0x0000000000087947 */ /* 0x000fec0003800000 */
.L_x_3:
[----:B------:R-:W0:Y:S01]  /*0580*/  S2R R12, SR_TID.Z ;  /* 0x00000000000c7919 */ /* 0x000e220000002300 */
[----:B------:R-:W-:-:S07]  /*0590*/  MOV R0, RZ ;  /* 0x000000ff00007202 */ /* 0x000fce0000000f00 */
.L_x_4:
[----:B------:R-:W-:Y:S05]  /*05a0*/  BSYNC.RECONVERGENT B0 ;  /* 0x0000000000007941 */ /* 0x000fea0003800200 */
.L_x_2:
[----:B------:R-:W1:Y:S01]  /*05b0*/  S2UR UR5, SR_CgaCtaId ;  /* 0x00000000000579c3 */ /* 0x000e620000008800 */
[----:B------:R-:W0:Y:S01]  /*05c0*/  LDCU UR10, c[0x3][0x10] ;  /* 0x00c00200ff0a77ac */ /* 0x000e220008000800 */
[----:B------:R-:W-:Y:S01]  /*05d0*/  IMAD R7, R9, R2, R7 ;  /* 0x0000000209077224 */ /* 0x000fe200078e0207 */
[----:B------:R-:W-:-:S05]  /*05e0*/  UMOV UR4, 0x400 ;  /* 0x0000040000047882 */ /* 0x000fca0000000000 */
[----:B------:R-:W2:Y:S01]  /*05f0*/  LDC.64 R10, c[0x0][0x390] ;  /* 0x0000e400ff0a7b82 */ /* 0x000ea20000000a00 */
[C-C-:B0-----:R-:W-:Y:S02]  /*0600*/  IMAD R2, R7.reuse, UR10, R12.reuse ;  /* 0x0000000a07027c24 */ /* 0x141fe4000f8e020c */
[----:B------:R-:W-:Y:S01]  /*0610*/  IMAD R7, R7, UR10, R12 ;  /* 0x0000000a07077c24 */ /* 0x000fe2000f8e020c */
[----:B-1----:R-:W-:-:S06]  /*0620*/  ULEA UR4, UR5, UR4, 0x18 ;  /* 0x0000000405047291 */ /* 0x002fcc000f8ec0ff */
[----:B------:R-:W-:Y:S02]  /*0630*/  LEA R5, R2, UR4, 0x2 ;  /* 0x0000000402057c11 */ /* 0x000fe4000f8e10ff */
[----:B------:R-:W-:Y:S01]  /*0640*/  LEA R4, R7, UR4, 0x2 ;  /* 0x0000000407047c11 */ /* 0x000fe2000f8e10ff */
[C---:B------:R-:W-:Y:S02]  /*0650*/  IMAD R7, R3.reuse, UR6, RZ ;  /* 0x0000000603077c24 */ /* 0x040fe4000f8e02ff */
[----:B------:R-:W-:Y:S01]  /*0660*/  STS [R5], R0 ;  /* 0x0000000005007388 */ /* 0x000fe20000000800 */
[----:B------:R-:W-:Y:S02]  /*0670*/  IMAD R3, R3, UR7, R6 ;  /* 0x0000000703037c24 */ /* 0x000fe4000f8e0206 */
[----:B------:R-:W-:Y:S01]  /*0680*/  IMAD R8, R8, R7, RZ ;  /* 0x0000000708087224 */ /* 0x000fe200078e02ff */
[----:B------:R-:W0:Y:S04]  /*0690*/  LDS R9, [R4] ;  /* 0x0000000004097984 */ /* 0x000e280000000800 */
[----:B------:R-:W-:-:S05]  /*06a0*/  IADD3 R3, P0, PT, R8, R3, RZ ;  /* 0x0000000308037210 */ /* 0x000fca0007f1e0ff */
[----:B------:R-:W-:Y:S01]  /*06b0*/  IMAD.X R6, RZ, RZ, RZ, P0 ;  /* 0x000000ffff067224 */ /* 0x000fe200000e06ff */
[----:B--2---:R-:W-:-:S04]  /*06c0*/  LEA R2, P0, R3, R10, 0x2 ;  /* 0x0000000a03027211 */ /* 0x004fc800078010ff */
[----:B------:R-:W-:-:S05]  /*06d0*/  LEA.HI.X R3, R3, R11, R6, 0x2, P0 ;  /* 0x0000000b03037211 */ /* 0x000fca00000f1406 */
[----:B0-----:R-:W-:Y:S01]  /*06e0*/  REDG.E.ADD.F32.FTZ.RN.STRONG.GPU desc[UR8][R2.64], R9 ;  /* 0x00000009020079a6 */ /* 0x001fe2000c12f308 */
[----:B------:R-:W-:Y:S05]  /*06f0*/  EXIT ;  /* 0x000000000000794d */ /* 0x000fea0003800000 */
.L_x_5:
        /* <DEDUP_REMOVED lines=16> */
.L_x_8:


//--------------------- .nv.shared._Z12g_maxpoolingPfS_ --------------------------
	.section	.nv.shared._Z12g_maxpoolingPfS_,"aw",@nobits
	.sectionflags	@""
	.align	16
	.zero		1024


//--------------------- .nv.shared.reserved.0     --------------------------
	.section	.nv.shared.reserved.0,"aw",@nobits
	.weak		__nv_reservedSMEM_offset_0_alias
	.size		__nv_reservedSMEM_offset_0_alias, 0, 64
	.other		__nv_reservedSMEM_offset_0_alias,@"STO_CUDA_RESERVED_SHARED STV_DEFAULT"
__nv_reservedSMEM_offset_0_alias:
	.zero		0
	.zero		64


//--------------------- .nv.shared._Z4reluPf      --------------------------
	.section	.nv.shared._Z4reluPf,"aw",@nobits
	.sectionflags	@""
	.align	16
	.zero		1024


//--------------------- .nv.shared._Z4convPfS_S_  --------------------------
	.section	.nv.shared._Z4convPfS_S_,"aw",@nobits
	.sectionflags	@""
	.align	16
	.zero		1024


//--------------------- .nv.constant0._Z12g_maxpoolingPfS_ --------------------------
	.section	.nv.constant0._Z12g_maxpoolingPfS_,"a",@progbits
	.sectionflags	@""
	.align	4
.nv.constant0._Z12g_maxpoolingPfS_:
	.zero		912


//--------------------- .nv.constant0._Z4reluPf   --------------------------
	.section	.nv.constant0._Z4reluPf,"a",@progbits
	.sectionflags	@""
	.align	4
.nv.constant0._Z4reluPf:
	.zero		904


//--------------------- .nv.constant0._Z4convPfS_S_ --------------------------
	.section	.nv.constant0._Z4convPfS_S_,"a",@progbits
	.sectionflags	@""
	.align	4
.nv.constant0._Z4convPfS_S_:
	.zero		920


//--------------------- SYMBOLS --------------------------

	.type		.nv.reservedSmem.offset0,@object
	.size		.nv.reservedSmem.offset0,0x4
	.type		.nv.reservedSmem.cap,@object
	.size		.nv.reservedSmem.cap,0x4
